//
// Generated by NVIDIA NVVM Compiler
//
// Compiler Build ID: CL-36424714
// Cuda compilation tools, release 13.0, V13.0.88
// Based on NVVM 20.0.0
//

.version 9.0
.target sm_100
.address_size 64

	// .globl	_Z9helloCUDAv
.extern .func  (.param .b32 func_retval0) vprintf
(
	.param .b64 vprintf_param_0,
	.param .b64 vprintf_param_1
)
;
.global .align 1 .b8 $str[27] = {72, 101, 108, 108, 111, 32, 102, 111, 114, 109, 32, 71, 80, 85, 32, 116, 104, 114, 101, 97, 100, 32, 37, 100, 33, 10};

.visible .entry _Z9helloCUDAv()
{
	.local .align 8 .b8 	__local_depot0[8];
	.reg .b64 	%SP;
	.reg .b64 	%SPL;
	.reg .b32 	%r<4>;
	.reg .b64 	%rd<5>;

	mov.u64 	%SPL, __local_depot0;
	cvta.local.u64 	%SP, %SPL;
	add.u64 	%rd1, %SP, 0;
	add.u64 	%rd2, %SPL, 0;
	mov.u32 	%r1, %tid.x;
	st.local.u32 	[%rd2], %r1;
	mov.u64 	%rd3, $str;
	cvta.global.u64 	%rd4, %rd3;
	{ // callseq 0, 0
	.param .b64 param0;
	st.param.b64 	[param0], %rd4;
	.param .b64 param1;
	st.param.b64 	[param1], %rd1;
	.param .b32 retval0;
	call.uni (retval0), 
	vprintf, 
	(
	param0, 
	param1
	);
	ld.param.b32 	%r2, [retval0];
	} // callseq 0
	ret;

}


// ===== COMPILED SASS (sm_100) =====

	.target	sm_100

	.elftype	@"ET_EXEC"


//--------------------- .note.nv.tkinfo           --------------------------
	.section	.note.nv.tkinfo,"",@"SHT_NOTE"
	.sectionflags	@"SHF_NOTE_NV_TKINFO"
	.tkinfo
        /*0018*/ 	.word	0x00000002
        /*0030*/ 	.string	""
        /*0030*/ 	.string	"ptxas"
        /*0030*/ 	.string	"Cuda compilation tools, release 13.0, V13.0.88"
        /*0030*/ 	.string	"Build cuda_13.0.r13.0/compiler.36424714_0"
        /*0030*/ 	.string	"-arch sm_100 -m 64 "



//--------------------- .note.nv.cuinfo           --------------------------
	.section	.note.nv.cuinfo,"",@"SHT_NOTE"
	.sectionflags	@"SHF_NOTE_NV_CUINFO"
        /*0018*/ 	.short	0x0002
        /*001a*/ 	.short	0x0064
        /*001c*/ 	.short	0x0082
	.zero		2


//--------------------- .nv.info                  --------------------------
	.section	.nv.info,"",@"SHT_CUDA_INFO"
	.align	4


	//----- nvinfo : EIATTR_REGCOUNT
	.align		4
        /*0000*/ 	.byte	0x04, 0x2f
        /*0002*/ 	.short	(.L_2 - .L_1)
	.align		4
.L_1:
        /*0004*/ 	.word	index@(_Z9helloCUDAv)
        /*0008*/ 	.word	0x00000018


	//----- nvinfo : EIATTR_FRAME_SIZE
	.align		4
.L_2:
        /*000c*/ 	.byte	0x04, 0x11
        /*000e*/ 	.short	(.L_4 - .L_3)
	.align		4
.L_3:
        /*0010*/ 	.word	index@(_Z9helloCUDAv)
        /*0014*/ 	.word	0x00000008


	//----- nvinfo : EIATTR_MIN_STACK_SIZE
	.align		4
.L_4:
        /*0018*/ 	.byte	0x04, 0x12
        /*001a*/ 	.short	(.L_6 - .L_5)
	.align		4
.L_5:
        /*001c*/ 	.word	index@(_Z9helloCUDAv)
        /*0020*/ 	.word	0x00000008
.L_6:


//--------------------- .nv.compat                --------------------------
	.section	.nv.compat,"",@"SHT_CUDA_COMPAT_INFO"
	.align	4
        /*0000*/ 	.byte	0x02, 0x09, 0x00, 0x00, 0x02, 0x02, 0x01, 0x00, 0x02, 0x05, 0x05, 0x00, 0x03, 0x07, 0x01, 0x01
        /*0010*/ 	.byte	0x02, 0x03, 0x00, 0x00, 0x02, 0x06, 0x01, 0x00, 0x04, 0x0b, 0x08, 0x00, 0x09, 0x00, 0x00, 0x00
        /*0020*/ 	.byte	0x00, 0x00, 0x00, 0x00


//--------------------- .nv.info._Z9helloCUDAv    --------------------------
	.section	.nv.info._Z9helloCUDAv,"",@"SHT_CUDA_INFO"
	.sectionflags	@""
	.align	4


	//----- nvinfo : EIATTR_CUDA_API_VERSION
	.align		4
        /*0000*/ 	.byte	0x04, 0x37
        /*0002*/ 	.short	(.L_8 - .L_7)
.L_7:
        /*0004*/ 	.word	0x00000082


	//----- nvinfo : EIATTR_SPARSE_MMA_MASK
	.align		4
.L_8:
        /*0008*/ 	.byte	0x03, 0x50
        /*000a*/ 	.short	0x0000


	//----- nvinfo : EIATTR_MAXREG_COUNT
	.align		4
        /*000c*/ 	.byte	0x03, 0x1b
        /*000e*/ 	.short	0x00ff


	//----- nvinfo : EIATTR_EXTERNS
	.align		4
        /*0010*/ 	.byte	0x04, 0x0f
        /*0012*/ 	.short	(.L_10 - .L_9)


	//   ....[0]....
	.align		4
.L_9:
        /*0014*/ 	.word	index@(vprintf)


	//----- nvinfo : EIATTR_MERCURY_ISA_VERSION
	.align		4
.L_10:
        /*0018*/ 	.byte	0x03, 0x5f
        /*001a*/ 	.short	0x0101


	//----- nvinfo : EIATTR_VRC_CTA_INIT_COUNT
	.align		4
        /*001c*/ 	.byte	0x02, 0x4a
	.zero		1
	.zero		1


	//----- nvinfo : EIATTR_SYSCALL_OFFSETS
	.align		4
        /*0020*/ 	.byte	0x04, 0x46
        /*0022*/ 	.short	(.L_12 - .L_11)


	//   ....[0]....
.L_11:
        /*0024*/ 	.word	0x000000e0


	//----- nvinfo : EIATTR_EXIT_INSTR_OFFSETS
	.align		4
.L_12:
        /*0028*/ 	.byte	0x04, 0x1c
        /*002a*/ 	.short	(.L_14 - .L_13)


	//   ....[0]....
.L_13:
        /*002c*/ 	.word	0x000000f0


	//----- nvinfo : EIATTR_SW_WAR
	.align		4
.L_14:
        /*0030*/ 	.byte	0x04, 0x36
        /*0032*/ 	.short	(.L_16 - .L_15)
.L_15:
        /*0034*/ 	.word	0x00000008
.L_16:


//--------------------- .nv.callgraph             --------------------------
	.section	.nv.callgraph,"",@"SHT_CUDA_CALLGRAPH"
	.align	4
	.sectionentsize	8
	.align		4
        /*0000*/ 	.word	0x00000000
	.align		4
        /*0004*/ 	.word	0xffffffff
	.align		4
        /*0008*/ 	.word	index@(_Z9helloCUDAv)
	.align		4
        /*000c*/ 	.word	index@(vprintf)
	.align		4
        /*0010*/ 	.word	0x00000000
	.align		4
        /*0014*/ 	.word	0xfffffffe
	.align		4
        /*0018*/ 	.word	0x00000000
	.align		4
        /*001c*/ 	.word	0xfffffffd
	.align		4
        /*0020*/ 	.word	0x00000000
	.align		4
        /*0024*/ 	.word	0xfffffffc


//--------------------- .nv.constant4             --------------------------
	.section	.nv.constant4,"a",@progbits
	.align	8
	.align		8
.nv.constant4:
        /*0000*/ 	.dword	vprintf
	.align		8
        /*0008*/ 	.dword	$str


//--------------------- .text._Z9helloCUDAv       --------------------------
	.section	.text._Z9helloCUDAv,"ax",@progbits
	.align	128
        .global         _Z9helloCUDAv
        .type           _Z9helloCUDAv,@function
        .size           _Z9helloCUDAv,(.L_x_2 - _Z9helloCUDAv)
        .other          _Z9helloCUDAv,@"STO_CUDA_ENTRY STV_DEFAULT"
_Z9helloCUDAv:
.text._Z9helloCUDAv:
[----:B------:R-:W0:Y:S01]  /*0000*/  LDC R1, c[0x0][0x37c] ;  /* 0x0000df00ff017b82 */ /* 0x000e220000000800 */
[----:B------:R-:W1:Y:S01]  /*0010*/  S2R R8, SR_TID.X ;  /* 0x0000000000087919 */ /* 0x000e620000002100 */
[----:B0-----:R-:W-:Y:S01]  /*0020*/  VIADD R1, R1, 0xfffffff8 ;  /* 0xfffffff801017836 */ /* 0x001fe20000000000 */
[----:B------:R-:W-:Y:S01]  /*0030*/  MOV R0, 0x0 ;  /* 0x0000000000007802 */ /* 0x000fe20000000f00 */
[----:B------:R-:W0:Y:S04]  /*0040*/  LDCU UR4, c[0x0][0x2f8] ;  /* 0x00005f00ff0477ac */ /* 0x000e280008000800 */
[----:B------:R2:W3:Y:S01]  /*0050*/  LDC.64 R2, c[0x4][R0] ;  /* 0x0100000000027b82 */ /* 0x0004e20000000a00 */
[----:B------:R-:W4:Y:S01]  /*0060*/  LDCU.64 UR6, c[0x4][0x8] ;  /* 0x01000100ff0677ac */ /* 0x000f220008000a00 */
[----:B------:R-:W5:Y:S01]  /*0070*/  LDCU UR5, c[0x0][0x2fc] ;  /* 0x00005f80ff0577ac */ /* 0x000f620008000800 */
[----:B0-----:R-:W-:Y:S01]  /*0080*/  IADD3 R6, P0, PT, R1, UR4, RZ ;  /* 0x0000000401067c10 */ /* 0x001fe2000ff1e0ff */
[----:B----4-:R-:W-:Y:S01]  /*0090*/  IMAD.U32 R4, RZ, RZ, UR6 ;  /* 0x00000006ff047e24 */ /* 0x010fe2000f8e00ff */
[----:B------:R-:W-:-:S03]  /*00a0*/  MOV R5, UR7 ;  /* 0x0000000700057c02 */ /* 0x000fc60008000f00 */
[----:B-----5:R-:W-:Y:S01]  /*00b0*/  IMAD.X R7, RZ, RZ, UR5, P0 ;  /* 0x00000005ff077e24 */ /* 0x020fe200080e06ff */
[----:B-1----:R2:W-:Y:S07]  /*00c0*/  STL [R1], R8 ;  /* 0x0000000801007387 */ /* 0x0025ee0000100800 */
[----:B------:R-:W-:-:S07]  /*00d0*/  LEPC R20, `(.L_x_0) ;  /* 0x000000001014794e */ /* 0x000fce0000000000 */
[----:B--23--:R-:W-:Y:S05]  /*00e0*/  CALL.ABS.NOINC R2 ;  /* 0x0000000002007343 */ /* 0x00cfea0003c00000 */
.L_x_0:
[----:B------:R-:W-:Y:S05]  /*00f0*/  EXIT ;  /* 0x000000000000794d */ /* 0x000fea0003800000 */
.L_x_1:
[----:B------:R-:W-:-:S00]  /*0100*/  BRA `(.L_x_1) ;  /* 0xfffffffc00fc7947 */ /* 0x000fc0000383ffff */
[----:B------:R-:W-:-:S00]  /*0110*/  NOP ;  /* 0x0000000000007918 */ /* 0x000fc00000000000 */
        /* <DEDUP_REMOVED lines=14> */
.L_x_2:


//--------------------- .nv.global.init           --------------------------
	.section	.nv.global.init,"aw",@progbits
.nv.global.init:
	.type		$str,@object
	.size		$str,(.L_0 - $str)
$str:
        /*0000*/ 	.byte	0x48, 0x65, 0x6c, 0x6c, 0x6f, 0x20, 0x66, 0x6f, 0x72, 0x6d, 0x20, 0x47, 0x50, 0x55, 0x20, 0x74
        /*0010*/ 	.byte	0x68, 0x72, 0x65, 0x61, 0x64, 0x20, 0x25, 0x64, 0x21, 0x0a, 0x00
.L_0:


//--------------------- .nv.shared.reserved.0     --------------------------
	.section	.nv.shared.reserved.0,"aw",@nobits
	.weak		__nv_reservedSMEM_offset_0_alias
	.size		__nv_reservedSMEM_offset_0_alias, 0, 64
	.other		__nv_reservedSMEM_offset_0_alias,@"STO_CUDA_RESERVED_SHARED STV_DEFAULT"
__nv_reservedSMEM_offset_0_alias:
	.zero		0
	.zero		64


//--------------------- .nv.constant0._Z9helloCUDAv --------------------------
	.section	.nv.constant0._Z9helloCUDAv,"a",@progbits
	.sectionflags	@""
	.align	4
.nv.constant0._Z9helloCUDAv:
	.zero		896


//--------------------- SYMBOLS --------------------------

	.type		.nv.reservedSmem.offset0,@object
	.size		.nv.reservedSmem.offset0,0x4
	.type		vprintf,@function
